	.headerflags	@"EF_CUDA_TEXMODE_UNIFIED EF_CUDA_64BIT_ADDRESS EF_CUDA_ACCELERATORS EF_CUDA_SM90 EF_CUDA_VIRTUAL_SM(EF_CUDA_SM90)"
	.elftype	@"ET_EXEC"


//--------------------- .nv.info                  --------------------------
	.section	.nv.info,"",@"SHT_CUDA_INFO"
	.align	4


	//----- nvinfo : EIATTR_REGCOUNT
	.align		4
        /*0000*/ 	.byte	0x04, 0x2f
        /*0002*/ 	.short	(.L_1 - .L_0)
	.align		4
.L_0:
        /*0004*/ 	.word	index@(triton_poi_fused_convolution_mean_0)
        /*0008*/ 	.word	0x0000001a


	//----- nvinfo : EIATTR_MIN_STACK_SIZE
	.align		4
.L_1:
        /*000c*/ 	.byte	0x04, 0x12
        /*000e*/ 	.short	(.L_3 - .L_2)
	.align		4
.L_2:
        /*0010*/ 	.word	index@(triton_poi_fused_convolution_mean_0)
        /*0014*/ 	.word	0x00000000


	//----- nvinfo : EIATTR_FRAME_SIZE
	.align		4
.L_3:
        /*0018*/ 	.byte	0x04, 0x11
        /*001a*/ 	.short	(.L_5 - .L_4)
	.align		4
.L_4:
        /*001c*/ 	.word	index@(triton_poi_fused_convolution_mean_0)
        /*0020*/ 	.word	0x00000000


	//----- nvinfo : EIATTR_MIN_STACK_SIZE
	.align		4
.L_5:
        /*0024*/ 	.byte	0x04, 0x12
        /*0026*/ 	.short	(.L_7 - .L_6)
	.align		4
.L_6:
        /*0028*/ 	.word	index@(triton_poi_fused_convolution_mean_0)
        /*002c*/ 	.word	0x00000000
.L_7:


//--------------------- .nv.info.triton_poi_fused_convolution_mean_0 --------------------------
	.section	.nv.info.triton_poi_fused_convolution_mean_0,"",@"SHT_CUDA_INFO"
	.sectionflags	@""
	.align	4


	//----- nvinfo : EIATTR_CUDA_API_VERSION
	.align		4
        /*0000*/ 	.byte	0x04, 0x37
        /*0002*/ 	.short	(.L_9 - .L_8)
.L_8:
        /*0004*/ 	.word	0x0000007c


	//----- nvinfo : EIATTR_KPARAM_INFO
	.align		4
.L_9:
        /*0008*/ 	.byte	0x04, 0x17
        /*000a*/ 	.short	(.L_11 - .L_10)
.L_10:
        /*000c*/ 	.word	0x00000000
        /*0010*/ 	.short	0x0003
        /*0012*/ 	.short	0x0018
        /*0014*/ 	.byte	0x00, 0xf0, 0x11, 0x00


	//----- nvinfo : EIATTR_KPARAM_INFO
	.align		4
.L_11:
        /*0018*/ 	.byte	0x04, 0x17
        /*001a*/ 	.short	(.L_13 - .L_12)
.L_12:
        /*001c*/ 	.word	0x00000000
        /*0020*/ 	.short	0x0002
        /*0022*/ 	.short	0x0010
        /*0024*/ 	.byte	0x00, 0xf4, 0x21, 0x00


	//----- nvinfo : EIATTR_KPARAM_INFO
	.align		4
.L_13:
        /*0028*/ 	.byte	0x04, 0x17
        /*002a*/ 	.short	(.L_15 - .L_14)
.L_14:
        /*002c*/ 	.word	0x00000000
        /*0030*/ 	.short	0x0001
        /*0032*/ 	.short	0x0008
        /*0034*/ 	.byte	0x00, 0xf4, 0x21, 0x00


	//----- nvinfo : EIATTR_KPARAM_INFO
	.align		4
.L_15:
        /*0038*/ 	.byte	0x04, 0x17
        /*003a*/ 	.short	(.L_17 - .L_16)
.L_16:
        /*003c*/ 	.word	0x00000000
        /*0040*/ 	.short	0x0000
        /*0042*/ 	.short	0x0000
        /*0044*/ 	.byte	0x00, 0xf4, 0x21, 0x00


	//----- nvinfo : EIATTR_SPARSE_MMA_MASK
	.align		4
.L_17:
        /*0048*/ 	.byte	0x03, 0x50
        /*004a*/ 	.short	0x0000


	//----- nvinfo : EIATTR_MAXREG_COUNT
	.align		4
        /*004c*/ 	.byte	0x03, 0x1b
        /*004e*/ 	.short	0x00ff


	//----- nvinfo : EIATTR_EXIT_INSTR_OFFSETS
	.align		4
        /*0050*/ 	.byte	0x04, 0x1c
        /*0052*/ 	.short	(.L_19 - .L_18)


	//   ....[0]....
.L_18:
        /*0054*/ 	.word	0x00000330


	//   ....[1]....
        /*0058*/ 	.word	0x00000370


	//----- nvinfo : EIATTR_REQNTID
	.align		4
.L_19:
        /*005c*/ 	.byte	0x04, 0x10
        /*005e*/ 	.short	(.L_21 - .L_20)
.L_20:
        /*0060*/ 	.word	0x00000020
        /*0064*/ 	.word	0x00000001
        /*0068*/ 	.word	0x00000001


	//----- nvinfo : EIATTR_CBANK_PARAM_SIZE
	.align		4
.L_21:
        /*006c*/ 	.byte	0x03, 0x19
        /*006e*/ 	.short	0x001c


	//----- nvinfo : EIATTR_PARAM_CBANK
	.align		4
        /*0070*/ 	.byte	0x04, 0x0a
        /*0072*/ 	.short	(.L_23 - .L_22)
	.align		4
.L_22:
        /*0074*/ 	.word	index@(.nv.constant0.triton_poi_fused_convolution_mean_0)
        /*0078*/ 	.short	0x0210
        /*007a*/ 	.short	0x001c


	//----- nvinfo : EIATTR_SW_WAR
	.align		4
.L_23:
        /*007c*/ 	.byte	0x04, 0x36
        /*007e*/ 	.short	(.L_25 - .L_24)
.L_24:
        /*0080*/ 	.word	0x00000008
.L_25:


//--------------------- .nv.callgraph             --------------------------
	.section	.nv.callgraph,"",@"SHT_CUDA_CALLGRAPH"
	.align	4
	.sectionentsize	8
	.align		4
        /*0000*/ 	.word	0x00000000
	.align		4
        /*0004*/ 	.word	0xffffffff
	.align		4
        /*0008*/ 	.word	0x00000000
	.align		4
        /*000c*/ 	.word	0xfffffffe
	.align		4
        /*0010*/ 	.word	0x00000000
	.align		4
        /*0014*/ 	.word	0xfffffffd
	.align		4
        /*0018*/ 	.word	0x00000000
	.align		4
        /*001c*/ 	.word	0xfffffffc


//--------------------- .text.triton_poi_fused_convolution_mean_0 --------------------------
	.section	.text.triton_poi_fused_convolution_mean_0,"ax",@progbits
	.align	128
        .global         triton_poi_fused_convolution_mean_0
        .type           triton_poi_fused_convolution_mean_0,@function
        .size           triton_poi_fused_convolution_mean_0,(.L_x_1 - triton_poi_fused_convolution_mean_0)
        .other          triton_poi_fused_convolution_mean_0,@"STO_CUDA_ENTRY STV_DEFAULT"
triton_poi_fused_convolution_mean_0:
.text.triton_poi_fused_convolution_mean_0:
[----:B------:R-:W0:Y:S02]  /*0000*/  LDC R1, c[0x0][0x28] ;  /* 0x00000a00ff017b82 */ /* 0x000e240000000800 */
[----:B------:R-:W1:Y:S01]  /*0010*/  S2R R0, SR_TID.X ;  /* 0x0000000000007919 */ /* 0x000e620000002100 */
[----:B------:R-:W2:Y:S01]  /*0020*/  LDC.64 R10, c[0x0][0x210] ;  /* 0x00008400ff0a7b82 */ /* 0x000ea20000000a00 */
[----:B------:R-:W-:Y:S01]  /*0030*/  CS2R R14, SRZ ;  /* 0x00000000000e7805 */ /* 0x000fe2000001ff00 */
[----:B------:R-:W-:Y:S01]  /*0040*/  ULDC.64 UR4, c[0x0][0x208] ;  /* 0x0000820000047ab9 */ /* 0x000fe20000000a00 */
[----:B------:R-:W3:Y:S05]  /*0050*/  S2R R13, SR_CTAID.X ;  /* 0x00000000000d7919 */ /* 0x000eea0000002500 */
[----:B------:R-:W4:Y:S01]  /*0060*/  LDC.64 R4, c[0x0][0x218] ;  /* 0x00008600ff047b82 */ /* 0x000f220000000a00 */
[----:B-1----:R-:W-:-:S02]  /*0070*/  SHF.L.U32 R0, R0, 0x1, RZ ;  /* 0x0000000100007819 */ /* 0x002fc400000006ff */
[----:B------:R-:W-:Y:S02]  /*0080*/  CS2R R16, SRZ ;  /* 0x0000000000107805 */ /* 0x000fe4000001ff00 */
[----:B------:R-:W-:Y:S01]  /*0090*/  CS2R R20, SRZ ;  /* 0x0000000000147805 */ /* 0x000fe2000001ff00 */
[----:B----4-:R-:W4:Y:S01]  /*00a0*/  LDG.E R12, desc[UR4][R4.64+0x4] ;  /* 0x00000404040c7981 */ /* 0x010f22000c1e1900 */
[----:B------:R-:W-:-:S03]  /*00b0*/  LOP3.LUT R0, R0, 0x3e, RZ, 0xc0, !PT ;  /* 0x0000003e00007812 */ /* 0x000fc600078ec0ff */
[----:B------:R-:W5:Y:S01]  /*00c0*/  LDG.E R18, desc[UR4][R4.64+0x8] ;  /* 0x0000080404127981 */ /* 0x000f62000c1e1900 */
[----:B---3--:R-:W-:-:S04]  /*00d0*/  LEA R13, R13, R0, 0x6 ;  /* 0x000000000d0d7211 */ /* 0x008fc800078e30ff */
[----:B------:R-:W-:Y:S02]  /*00e0*/  SHF.R.S32.HI R0, RZ, 0x1f, R13 ;  /* 0x0000001fff007819 */ /* 0x000fe4000001140d */
[----:B------:R-:W-:Y:S02]  /*00f0*/  ISETP.GE.AND P0, PT, R13, 0x40, PT ;  /* 0x000000400d00780c */ /* 0x000fe40003f06270 */
[----:B------:R-:W-:-:S04]  /*0100*/  LEA.HI R0, R0, R13, RZ, 0x4 ;  /* 0x0000000d00007211 */ /* 0x000fc800078f20ff */
[C---:B------:R-:W-:Y:S02]  /*0110*/  SHF.L.U32 R2, R0.reuse, 0x2, RZ ;  /* 0x0000000200027819 */ /* 0x040fe400000006ff */
[----:B------:R-:W-:Y:S02]  /*0120*/  LOP3.LUT R0, R0, 0xfffffff0, RZ, 0xc0, !PT ;  /* 0xfffffff000007812 */ /* 0x000fe400078ec0ff */
[----:B------:R-:W-:-:S04]  /*0130*/  LOP3.LUT R2, R2, 0xffffffc0, RZ, 0xc0, !PT ;  /* 0xffffffc002027812 */ /* 0x000fc800078ec0ff */
[----:B------:R-:W-:Y:S02]  /*0140*/  IADD3 R9, R2, R13, -R0 ;  /* 0x0000000d02097210 */ /* 0x000fe40007ffe800 */
[----:B------:R-:W3:Y:S02]  /*0150*/  LDG.E R0, desc[UR4][R4.64] ;  /* 0x0000000404007981 */ /* 0x000ee4000c1e1900 */
[----:B------:R-:W-:Y:S01]  /*0160*/  IADD3 R7, R9, 0x10, RZ ;  /* 0x0000001009077810 */ /* 0x000fe20007ffe0ff */
[----:B--2---:R-:W-:Y:S01]  /*0170*/  IMAD.WIDE R2, R9, 0x4, R10 ;  /* 0x0000000409027825 */ /* 0x004fe200078e020a */
[----:B------:R-:W-:-:S03]  /*0180*/  IADD3 R19, R9, 0x20, RZ ;  /* 0x0000002009137810 */ /* 0x000fc60007ffe0ff */
[--C-:B------:R-:W-:Y:S01]  /*0190*/  IMAD.WIDE R6, R7, 0x4, R10.reuse ;  /* 0x0000000407067825 */ /* 0x100fe200078e020a */
[----:B------:R-:W-:Y:S01]  /*01a0*/  IADD3 R23, R9, 0x30, RZ ;  /* 0x0000003009177810 */ /* 0x000fe20007ffe0ff */
[----:B------:R1:W3:Y:S02]  /*01b0*/  @!P0 LDG.E.64 R14, desc[UR4][R2.64] ;  /* 0x00000004020e8981 */ /* 0x0002e4000c1e1b00 */
[--C-:B------:R-:W-:Y:S02]  /*01c0*/  IMAD.WIDE R8, R19, 0x4, R10.reuse ;  /* 0x0000000413087825 */ /* 0x100fe400078e020a */
[----:B------:R-:W4:Y:S04]  /*01d0*/  @!P0 LDG.E.64 R16, desc[UR4][R6.64] ;  /* 0x0000000406108981 */ /* 0x000f28000c1e1b00 */
[----:B------:R-:W5:Y:S01]  /*01e0*/  @!P0 LDG.E.64 R20, desc[UR4][R8.64] ;  /* 0x0000000408148981 */ /* 0x000f62000c1e1b00 */
[----:B-1----:R-:W-:Y:S01]  /*01f0*/  IMAD.WIDE R2, R23, 0x4, R10 ;  /* 0x0000000417027825 */ /* 0x002fe200078e020a */
[----:B------:R-:W-:-:S02]  /*0200*/  CS2R R22, SRZ ;  /* 0x0000000000167805 */ /* 0x000fc4000001ff00 */
[----:B------:R-:W2:Y:S01]  /*0210*/  LDG.E R19, desc[UR4][R4.64+0xc] ;  /* 0x00000c0404137981 */ /* 0x000ea2000c1e1900 */
[----:B------:R-:W1:Y:S03]  /*0220*/  LDC.64 R10, c[0x0][0x220] ;  /* 0x00008800ff0a7b82 */ /* 0x000e660000000a00 */
[----:B------:R1:W2:Y:S02]  /*0230*/  @!P0 LDG.E.64 R22, desc[UR4][R2.64] ;  /* 0x0000000402168981 */ /* 0x0002a4000c1e1b00 */
[----:B-1----:R-:W-:-:S04]  /*0240*/  IMAD.WIDE R2, R13, 0x4, R10 ;  /* 0x000000040d027825 */ /* 0x002fc800078e020a */
[C---:B---3--:R-:W-:Y:S01]  /*0250*/  FADD R14, R0.reuse, R14 ;  /* 0x0000000e000e7221 */ /* 0x048fe20000000000 */
[----:B------:R-:W-:Y:S01]  /*0260*/  FADD R15, R0, R15 ;  /* 0x0000000f000f7221 */ /* 0x000fe20000000000 */
[C---:B----4-:R-:W-:Y:S01]  /*0270*/  FADD R7, R12.reuse, R16 ;  /* 0x000000100c077221 */ /* 0x050fe20000000000 */
[----:B------:R-:W-:-:S03]  /*0280*/  FADD R12, R12, R17 ;  /* 0x000000110c0c7221 */ /* 0x000fc60000000000 */
[----:B------:R-:W-:Y:S01]  /*0290*/  FADD R7, R14, R7 ;  /* 0x000000070e077221 */ /* 0x000fe20000000000 */
[C---:B-----5:R-:W-:Y:S01]  /*02a0*/  FADD R20, R18.reuse, R20 ;  /* 0x0000001412147221 */ /* 0x060fe20000000000 */
[----:B------:R-:W-:Y:S01]  /*02b0*/  FADD R12, R15, R12 ;  /* 0x0000000c0f0c7221 */ /* 0x000fe20000000000 */
[----:B------:R-:W-:Y:S02]  /*02c0*/  FADD R21, R18, R21 ;  /* 0x0000001512157221 */ /* 0x000fe40000000000 */
[----:B------:R-:W-:Y:S02]  /*02d0*/  FADD R7, R7, R20 ;  /* 0x0000001407077221 */ /* 0x000fe40000000000 */
[----:B------:R-:W-:Y:S01]  /*02e0*/  FADD R12, R12, R21 ;  /* 0x000000150c0c7221 */ /* 0x000fe20000000000 */
[C---:B--2---:R-:W-:Y:S01]  /*02f0*/  FADD R22, R19.reuse, R22 ;  /* 0x0000001613167221 */ /* 0x044fe20000000000 */
[----:B------:R-:W-:-:S03]  /*0300*/  FADD R23, R19, R23 ;  /* 0x0000001713177221 */ /* 0x000fc60000000000 */
[----:B------:R-:W-:Y:S01]  /*0310*/  FADD R7, R7, R22 ;  /* 0x0000001607077221 */ /* 0x000fe20000000000 */
[----:B------:R-:W-:Y:S01]  /*0320*/  FADD R12, R12, R23 ;  /* 0x000000170c0c7221 */ /* 0x000fe20000000000 */
[----:B------:R-:W-:Y:S06]  /*0330*/  @P0 EXIT ;  /* 0x000000000000094d */ /* 0x000fec0003800000 */
[----:B------:R-:W-:Y:S01]  /*0340*/  FMUL R4, R7, 0.25 ;  /* 0x3e80000007047820 */ /* 0x000fe20000400000 */
[----:B------:R-:W-:-:S05]  /*0350*/  FMUL R5, R12, 0.25 ;  /* 0x3e8000000c057820 */ /* 0x000fca0000400000 */
[----:B------:R-:W-:Y:S01]  /*0360*/  STG.E.64 desc[UR4][R2.64], R4 ;  /* 0x0000000402007986 */ /* 0x000fe2000c101b04 */
[----:B------:R-:W-:Y:S05]  /*0370*/  EXIT ;  /* 0x000000000000794d */ /* 0x000fea0003800000 */
.L_x_0:
[----:B------:R-:W-:-:S00]  /*0380*/  BRA `(.L_x_0) ;  /* 0xfffffffc00fc7947 */ /* 0x000fc0000383ffff */
[----:B------:R-:W-:-:S00]  /*0390*/  NOP ;  /* 0x0000000000007918 */ /* 0x000fc00000000000 */
        /* <DEDUP_REMOVED lines=14> */
.L_x_1:


//--------------------- .nv.constant0.triton_poi_fused_convolution_mean_0 --------------------------
	.section	.nv.constant0.triton_poi_fused_convolution_mean_0,"a",@progbits
	.sectionflags	@""
	.align	4
.nv.constant0.triton_poi_fused_convolution_mean_0:
	.zero		556
